//
// Generated by NVIDIA NVVM Compiler
//
// Compiler Build ID: CL-36424714
// Cuda compilation tools, release 13.0, V13.0.88
// Based on NVVM 20.0.0
//

.version 9.0
.target sm_100
.address_size 64

	// .globl	_Z12processLevelPK5StateiPS_Pii

.visible .entry _Z12processLevelPK5StateiPS_Pii(
	.param .u64 .ptr .align 1 _Z12processLevelPK5StateiPS_Pii_param_0,
	.param .u32 _Z12processLevelPK5StateiPS_Pii_param_1,
	.param .u64 .ptr .align 1 _Z12processLevelPK5StateiPS_Pii_param_2,
	.param .u64 .ptr .align 1 _Z12processLevelPK5StateiPS_Pii_param_3,
	.param .u32 _Z12processLevelPK5StateiPS_Pii_param_4
)
{
	.reg .pred 	%p<33>;
	.reg .b32 	%r<43>;
	.reg .b64 	%rd<66>;

	ld.param.u64 	%rd11, [_Z12processLevelPK5StateiPS_Pii_param_0];
	ld.param.u32 	%r24, [_Z12processLevelPK5StateiPS_Pii_param_1];
	ld.param.u64 	%rd12, [_Z12processLevelPK5StateiPS_Pii_param_2];
	ld.param.u64 	%rd13, [_Z12processLevelPK5StateiPS_Pii_param_3];
	ld.param.u32 	%r23, [_Z12processLevelPK5StateiPS_Pii_param_4];
	cvta.to.global.u64 	%rd1, %rd12;
	cvta.to.global.u64 	%rd2, %rd13;
	mov.u32 	%r25, %ctaid.x;
	mov.u32 	%r26, %ntid.x;
	mov.u32 	%r27, %tid.x;
	mad.lo.s32 	%r1, %r25, %r26, %r27;
	setp.ge.s32 	%p1, %r1, %r24;
	@%p1 bra 	$L__BB0_42;
	cvta.to.global.u64 	%rd14, %rd11;
	mul.wide.s32 	%rd15, %r1, 40;
	add.s64 	%rd16, %rd14, %rd15;
	ld.global.u64 	%rd3, [%rd16];
	ld.global.u64 	%rd4, [%rd16+8];
	ld.global.u64 	%rd5, [%rd16+16];
	ld.global.u64 	%rd6, [%rd16+24];
	ld.global.u64 	%rd7, [%rd16+32];
	setp.gt.s32 	%p2, %r23, 1;
	mov.b64 	%rd17, 1;
	shl.b64 	%rd8, %rd17, %r23;
	@%p2 bra 	$L__BB0_12;
	atom.global.add.u32 	%r2, [%rd2], 1;
	setp.gt.s32 	%p28, %r2, 19999999;
	@%p28 bra 	$L__BB0_4;
	mul.wide.s32 	%rd52, %r2, 40;
	add.s64 	%rd53, %rd1, %rd52;
	or.b64  	%rd54, %rd3, %rd8;
	st.global.u64 	[%rd53], %rd54;
	st.global.u64 	[%rd53+8], %rd4;
	st.global.u64 	[%rd53+16], %rd5;
	st.global.u64 	[%rd53+24], %rd6;
	st.global.u64 	[%rd53+32], %rd7;
$L__BB0_4:
	atom.global.add.u32 	%r3, [%rd2], 1;
	setp.gt.s32 	%p29, %r3, 19999999;
	@%p29 bra 	$L__BB0_6;
	mul.wide.s32 	%rd55, %r3, 40;
	add.s64 	%rd56, %rd1, %rd55;
	st.global.u64 	[%rd56], %rd3;
	or.b64  	%rd57, %rd4, %rd8;
	st.global.u64 	[%rd56+8], %rd57;
	st.global.u64 	[%rd56+16], %rd5;
	st.global.u64 	[%rd56+24], %rd6;
	st.global.u64 	[%rd56+32], %rd7;
$L__BB0_6:
	atom.global.add.u32 	%r4, [%rd2], 1;
	setp.gt.s32 	%p30, %r4, 19999999;
	@%p30 bra 	$L__BB0_8;
	mul.wide.s32 	%rd58, %r4, 40;
	add.s64 	%rd59, %rd1, %rd58;
	st.global.u64 	[%rd59], %rd3;
	st.global.u64 	[%rd59+8], %rd4;
	or.b64  	%rd60, %rd5, %rd8;
	st.global.u64 	[%rd59+16], %rd60;
	st.global.u64 	[%rd59+24], %rd6;
	st.global.u64 	[%rd59+32], %rd7;
$L__BB0_8:
	atom.global.add.u32 	%r5, [%rd2], 1;
	setp.gt.s32 	%p31, %r5, 19999999;
	@%p31 bra 	$L__BB0_10;
	mul.wide.s32 	%rd61, %r5, 40;
	add.s64 	%rd62, %rd1, %rd61;
	st.global.u64 	[%rd62], %rd3;
	st.global.u64 	[%rd62+8], %rd4;
	st.global.u64 	[%rd62+16], %rd5;
	or.b64  	%rd63, %rd6, %rd8;
	st.global.u64 	[%rd62+24], %rd63;
	st.global.u64 	[%rd62+32], %rd7;
$L__BB0_10:
	or.b64  	%rd9, %rd7, %rd8;
	atom.global.add.u32 	%r6, [%rd2], 1;
	setp.gt.s32 	%p32, %r6, 19999999;
	@%p32 bra 	$L__BB0_42;
	mul.wide.s32 	%rd64, %r6, 40;
	add.s64 	%rd65, %rd1, %rd64;
	st.global.u64 	[%rd65], %rd3;
	st.global.u64 	[%rd65+8], %rd4;
	st.global.u64 	[%rd65+16], %rd5;
	st.global.u64 	[%rd65+24], %rd6;
	st.global.u64 	[%rd65+32], %rd9;
	bra.uni 	$L__BB0_42;
$L__BB0_12:
	shr.u32 	%r7, %r23, 1;
	mov.b32 	%r38, 1;
$L__BB0_13:
	shr.u64 	%rd18, %rd3, %r38;
	and.b64  	%rd19, %rd18, 1;
	setp.eq.b64 	%p3, %rd19, 1;
	not.pred 	%p4, %p3;
	@%p4 bra 	$L__BB0_15;
	sub.s32 	%r29, %r23, %r38;
	shr.u64 	%rd20, %rd3, %r29;
	and.b64  	%rd21, %rd20, 1;
	setp.eq.b64 	%p5, %rd21, 1;
	@%p5 bra 	$L__BB0_18;
$L__BB0_15:
	add.s32 	%r9, %r38, 1;
	setp.ne.s32 	%p6, %r38, %r7;
	mov.u32 	%r38, %r9;
	@%p6 bra 	$L__BB0_13;
	atom.global.add.u32 	%r10, [%rd2], 1;
	setp.gt.s32 	%p7, %r10, 19999999;
	@%p7 bra 	$L__BB0_18;
	mul.wide.s32 	%rd22, %r10, 40;
	add.s64 	%rd23, %rd1, %rd22;
	or.b64  	%rd24, %rd3, %rd8;
	st.global.u64 	[%rd23], %rd24;
	st.global.u64 	[%rd23+8], %rd4;
	st.global.u64 	[%rd23+16], %rd5;
	st.global.u64 	[%rd23+24], %rd6;
	st.global.u64 	[%rd23+32], %rd7;
$L__BB0_18:
	mov.b32 	%r39, 1;
$L__BB0_19:
	shr.u64 	%rd25, %rd4, %r39;
	and.b64  	%rd26, %rd25, 1;
	setp.eq.b64 	%p8, %rd26, 1;
	not.pred 	%p9, %p8;
	@%p9 bra 	$L__BB0_21;
	sub.s32 	%r31, %r23, %r39;
	shr.u64 	%rd27, %rd4, %r31;
	and.b64  	%rd28, %rd27, 1;
	setp.eq.b64 	%p10, %rd28, 1;
	@%p10 bra 	$L__BB0_24;
$L__BB0_21:
	add.s32 	%r12, %r39, 1;
	setp.ne.s32 	%p11, %r39, %r7;
	mov.u32 	%r39, %r12;
	@%p11 bra 	$L__BB0_19;
	atom.global.add.u32 	%r13, [%rd2], 1;
	setp.gt.s32 	%p12, %r13, 19999999;
	@%p12 bra 	$L__BB0_24;
	mul.wide.s32 	%rd29, %r13, 40;
	add.s64 	%rd30, %rd1, %rd29;
	st.global.u64 	[%rd30], %rd3;
	or.b64  	%rd31, %rd4, %rd8;
	st.global.u64 	[%rd30+8], %rd31;
	st.global.u64 	[%rd30+16], %rd5;
	st.global.u64 	[%rd30+24], %rd6;
	st.global.u64 	[%rd30+32], %rd7;
$L__BB0_24:
	mov.b32 	%r40, 1;
$L__BB0_25:
	shr.u64 	%rd32, %rd5, %r40;
	and.b64  	%rd33, %rd32, 1;
	setp.eq.b64 	%p13, %rd33, 1;
	not.pred 	%p14, %p13;
	@%p14 bra 	$L__BB0_27;
	sub.s32 	%r33, %r23, %r40;
	shr.u64 	%rd34, %rd5, %r33;
	and.b64  	%rd35, %rd34, 1;
	setp.eq.b64 	%p15, %rd35, 1;
	@%p15 bra 	$L__BB0_30;
$L__BB0_27:
	add.s32 	%r15, %r40, 1;
	setp.ne.s32 	%p16, %r40, %r7;
	mov.u32 	%r40, %r15;
	@%p16 bra 	$L__BB0_25;
	atom.global.add.u32 	%r16, [%rd2], 1;
	setp.gt.s32 	%p17, %r16, 19999999;
	@%p17 bra 	$L__BB0_30;
	mul.wide.s32 	%rd36, %r16, 40;
	add.s64 	%rd37, %rd1, %rd36;
	st.global.u64 	[%rd37], %rd3;
	st.global.u64 	[%rd37+8], %rd4;
	or.b64  	%rd38, %rd5, %rd8;
	st.global.u64 	[%rd37+16], %rd38;
	st.global.u64 	[%rd37+24], %rd6;
	st.global.u64 	[%rd37+32], %rd7;
$L__BB0_30:
	mov.b32 	%r41, 1;
$L__BB0_31:
	shr.u64 	%rd39, %rd6, %r41;
	and.b64  	%rd40, %rd39, 1;
	setp.eq.b64 	%p18, %rd40, 1;
	not.pred 	%p19, %p18;
	@%p19 bra 	$L__BB0_33;
	sub.s32 	%r35, %r23, %r41;
	shr.u64 	%rd41, %rd6, %r35;
	and.b64  	%rd42, %rd41, 1;
	setp.eq.b64 	%p20, %rd42, 1;
	@%p20 bra 	$L__BB0_36;
$L__BB0_33:
	add.s32 	%r18, %r41, 1;
	setp.ne.s32 	%p21, %r41, %r7;
	mov.u32 	%r41, %r18;
	@%p21 bra 	$L__BB0_31;
	atom.global.add.u32 	%r19, [%rd2], 1;
	setp.gt.s32 	%p22, %r19, 19999999;
	@%p22 bra 	$L__BB0_36;
	mul.wide.s32 	%rd43, %r19, 40;
	add.s64 	%rd44, %rd1, %rd43;
	st.global.u64 	[%rd44], %rd3;
	st.global.u64 	[%rd44+8], %rd4;
	st.global.u64 	[%rd44+16], %rd5;
	or.b64  	%rd45, %rd6, %rd8;
	st.global.u64 	[%rd44+24], %rd45;
	st.global.u64 	[%rd44+32], %rd7;
$L__BB0_36:
	mov.b32 	%r42, 1;
$L__BB0_37:
	shr.u64 	%rd46, %rd7, %r42;
	and.b64  	%rd47, %rd46, 1;
	setp.eq.b64 	%p23, %rd47, 1;
	not.pred 	%p24, %p23;
	@%p24 bra 	$L__BB0_39;
	sub.s32 	%r37, %r23, %r42;
	shr.u64 	%rd48, %rd7, %r37;
	and.b64  	%rd49, %rd48, 1;
	setp.eq.b64 	%p25, %rd49, 1;
	@%p25 bra 	$L__BB0_42;
$L__BB0_39:
	add.s32 	%r21, %r42, 1;
	setp.ne.s32 	%p26, %r42, %r7;
	mov.u32 	%r42, %r21;
	@%p26 bra 	$L__BB0_37;
	or.b64  	%rd10, %rd7, %rd8;
	atom.global.add.u32 	%r22, [%rd2], 1;
	setp.gt.s32 	%p27, %r22, 19999999;
	@%p27 bra 	$L__BB0_42;
	mul.wide.s32 	%rd50, %r22, 40;
	add.s64 	%rd51, %rd1, %rd50;
	st.global.u64 	[%rd51], %rd3;
	st.global.u64 	[%rd51+8], %rd4;
	st.global.u64 	[%rd51+16], %rd5;
	st.global.u64 	[%rd51+24], %rd6;
	st.global.u64 	[%rd51+32], %rd10;
$L__BB0_42:
	ret;

}


// ===== COMPILED SASS (sm_100) =====

	.target	sm_100

	.elftype	@"ET_EXEC"


//--------------------- .note.nv.tkinfo           --------------------------
	.section	.note.nv.tkinfo,"",@"SHT_NOTE"
	.sectionflags	@"SHF_NOTE_NV_TKINFO"
	.tkinfo
        /*0018*/ 	.word	0x00000002
        /*0030*/ 	.string	""
        /*0030*/ 	.string	"ptxas"
        /*0030*/ 	.string	"Cuda compilation tools, release 13.0, V13.0.88"
        /*0030*/ 	.string	"Build cuda_13.0.r13.0/compiler.36424714_0"
        /*0030*/ 	.string	"-arch sm_100 -m 64 "



//--------------------- .note.nv.cuinfo           --------------------------
	.section	.note.nv.cuinfo,"",@"SHT_NOTE"
	.sectionflags	@"SHF_NOTE_NV_CUINFO"
        /*0018*/ 	.short	0x0002
        /*001a*/ 	.short	0x0064
        /*001c*/ 	.short	0x0082
	.zero		2


//--------------------- .nv.info                  --------------------------
	.section	.nv.info,"",@"SHT_CUDA_INFO"
	.align	4


	//----- nvinfo : EIATTR_REGCOUNT
	.align		4
        /*0000*/ 	.byte	0x04, 0x2f
        /*0002*/ 	.short	(.L_1 - .L_0)
	.align		4
.L_0:
        /*0004*/ 	.word	index@(_Z12processLevelPK5StateiPS_Pii)
        /*0008*/ 	.word	0x00000018


	//----- nvinfo : EIATTR_FRAME_SIZE
	.align		4
.L_1:
        /*000c*/ 	.byte	0x04, 0x11
        /*000e*/ 	.short	(.L_3 - .L_2)
	.align		4
.L_2:
        /*0010*/ 	.word	index@(_Z12processLevelPK5StateiPS_Pii)
        /*0014*/ 	.word	0x00000000


	//----- nvinfo : EIATTR_MIN_STACK_SIZE
	.align		4
.L_3:
        /*0018*/ 	.byte	0x04, 0x12
        /*001a*/ 	.short	(.L_5 - .L_4)
	.align		4
.L_4:
        /*001c*/ 	.word	index@(_Z12processLevelPK5StateiPS_Pii)
        /*0020*/ 	.word	0x00000000
.L_5:


//--------------------- .nv.compat                --------------------------
	.section	.nv.compat,"",@"SHT_CUDA_COMPAT_INFO"
	.align	4
        /*0000*/ 	.byte	0x02, 0x09, 0x00, 0x00, 0x02, 0x02, 0x01, 0x00, 0x02, 0x05, 0x05, 0x00, 0x03, 0x07, 0x01, 0x01
        /*0010*/ 	.byte	0x02, 0x03, 0x00, 0x00, 0x02, 0x06, 0x01, 0x00, 0x04, 0x0b, 0x08, 0x00, 0x09, 0x00, 0x00, 0x00
        /*0020*/ 	.byte	0x00, 0x00, 0x00, 0x00


//--------------------- .nv.info._Z12processLevelPK5StateiPS_Pii --------------------------
	.section	.nv.info._Z12processLevelPK5StateiPS_Pii,"",@"SHT_CUDA_INFO"
	.sectionflags	@""
	.align	4


	//----- nvinfo : EIATTR_CUDA_API_VERSION
	.align		4
        /*0000*/ 	.byte	0x04, 0x37
        /*0002*/ 	.short	(.L_7 - .L_6)
.L_6:
        /*0004*/ 	.word	0x00000082


	//----- nvinfo : EIATTR_KPARAM_INFO
	.align		4
.L_7:
        /*0008*/ 	.byte	0x04, 0x17
        /*000a*/ 	.short	(.L_9 - .L_8)
.L_8:
        /*000c*/ 	.word	0x00000000
        /*0010*/ 	.short	0x0004
        /*0012*/ 	.short	0x0020
        /*0014*/ 	.byte	0x00, 0xf0, 0x11, 0x00


	//----- nvinfo : EIATTR_KPARAM_INFO
	.align		4
.L_9:
        /*0018*/ 	.byte	0x04, 0x17
        /*001a*/ 	.short	(.L_11 - .L_10)
.L_10:
        /*001c*/ 	.word	0x00000000
        /*0020*/ 	.short	0x0003
        /*0022*/ 	.short	0x0018
        /*0024*/ 	.byte	0x00, 0xf5, 0x21, 0x00


	//----- nvinfo : EIATTR_KPARAM_INFO
	.align		4
.L_11:
        /*0028*/ 	.byte	0x04, 0x17
        /*002a*/ 	.short	(.L_13 - .L_12)
.L_12:
        /*002c*/ 	.word	0x00000000
        /*0030*/ 	.short	0x0002
        /*0032*/ 	.short	0x0010
        /*0034*/ 	.byte	0x00, 0xf5, 0x21, 0x00


	//----- nvinfo : EIATTR_KPARAM_INFO
	.align		4
.L_13:
        /*0038*/ 	.byte	0x04, 0x17
        /*003a*/ 	.short	(.L_15 - .L_14)
.L_14:
        /*003c*/ 	.word	0x00000000
        /*0040*/ 	.short	0x0001
        /*0042*/ 	.short	0x0008
        /*0044*/ 	.byte	0x00, 0xf0, 0x11, 0x00


	//----- nvinfo : EIATTR_KPARAM_INFO
	.align		4
.L_15:
        /*0048*/ 	.byte	0x04, 0x17
        /*004a*/ 	.short	(.L_17 - .L_16)
.L_16:
        /*004c*/ 	.word	0x00000000
        /*0050*/ 	.short	0x0000
        /*0052*/ 	.short	0x0000
        /*0054*/ 	.byte	0x00, 0xf5, 0x21, 0x00


	//----- nvinfo : EIATTR_SPARSE_MMA_MASK
	.align		4
.L_17:
        /*0058*/ 	.byte	0x03, 0x50
        /*005a*/ 	.short	0x0000


	//----- nvinfo : EIATTR_MAXREG_COUNT
	.align		4
        /*005c*/ 	.byte	0x03, 0x1b
        /*005e*/ 	.short	0x00ff


	//----- nvinfo : EIATTR_MERCURY_ISA_VERSION
	.align		4
        /*0060*/ 	.byte	0x03, 0x5f
        /*0062*/ 	.short	0x0101


	//----- nvinfo : EIATTR_INT_WARP_WIDE_INSTR_OFFSETS
	.align		4
        /*0064*/ 	.byte	0x04, 0x31
        /*0066*/ 	.short	(.L_19 - .L_18)


	//   ....[0]....
.L_18:
        /*0068*/ 	.word	0x00000170


	//   ....[1]....
        /*006c*/ 	.word	0x00000210


	//   ....[2]....
        /*0070*/ 	.word	0x000002f0


	//   ....[3]....
        /*0074*/ 	.word	0x00000370


	//   ....[4]....
        /*0078*/ 	.word	0x00000450


	//   ....[5]....
        /*007c*/ 	.word	0x000004d0


	//   ....[6]....
        /*0080*/ 	.word	0x000005b0


	//   ....[7]....
        /*0084*/ 	.word	0x00000630


	//   ....[8]....
        /*0088*/ 	.word	0x00000710


	//   ....[9]....
        /*008c*/ 	.word	0x000007a0


	//   ....[10]....
        /*0090*/ 	.word	0x000009b0


	//   ....[11]....
        /*0094*/ 	.word	0x00000a40


	//   ....[12]....
        /*0098*/ 	.word	0x00000c90


	//   ....[13]....
        /*009c*/ 	.word	0x00000d20


	//   ....[14]....
        /*00a0*/ 	.word	0x00000f60


	//   ....[15]....
        /*00a4*/ 	.word	0x00000ff0


	//   ....[16]....
        /*00a8*/ 	.word	0x00001230


	//   ....[17]....
        /*00ac*/ 	.word	0x000012c0


	//   ....[18]....
        /*00b0*/ 	.word	0x000014f0


	//   ....[19]....
        /*00b4*/ 	.word	0x000015a0


	//----- nvinfo : EIATTR_VRC_CTA_INIT_COUNT
	.align		4
.L_19:
        /*00b8*/ 	.byte	0x02, 0x4a
	.zero		1
	.zero		1


	//----- nvinfo : EIATTR_EXIT_INSTR_OFFSETS
	.align		4
        /*00bc*/ 	.byte	0x04, 0x1c
        /*00be*/ 	.short	(.L_21 - .L_20)


	//   ....[0]....
.L_20:
        /*00c0*/ 	.word	0x00000070


	//   ....[1]....
        /*00c4*/ 	.word	0x000007d0


	//   ....[2]....
        /*00c8*/ 	.word	0x00000850


	//   ....[3]....
        /*00cc*/ 	.word	0x00001490


	//   ....[4]....
        /*00d0*/ 	.word	0x000015d0


	//   ....[5]....
        /*00d4*/ 	.word	0x00001650


	//----- nvinfo : EIATTR_CRS_STACK_SIZE
	.align		4
.L_21:
        /*00d8*/ 	.byte	0x04, 0x1e
        /*00da*/ 	.short	(.L_23 - .L_22)
.L_22:
        /*00dc*/ 	.word	0x00000000


	//----- nvinfo : EIATTR_CBANK_PARAM_SIZE
	.align		4
.L_23:
        /*00e0*/ 	.byte	0x03, 0x19
        /*00e2*/ 	.short	0x0024


	//----- nvinfo : EIATTR_PARAM_CBANK
	.align		4
        /*00e4*/ 	.byte	0x04, 0x0a
        /*00e6*/ 	.short	(.L_25 - .L_24)
	.align		4
.L_24:
        /*00e8*/ 	.word	index@(.nv.constant0._Z12processLevelPK5StateiPS_Pii)
        /*00ec*/ 	.short	0x0380
        /*00ee*/ 	.short	0x0024


	//----- nvinfo : EIATTR_SW_WAR
	.align		4
.L_25:
        /*00f0*/ 	.byte	0x04, 0x36
        /*00f2*/ 	.short	(.L_27 - .L_26)
.L_26:
        /*00f4*/ 	.word	0x00000008
.L_27:


//--------------------- .nv.callgraph             --------------------------
	.section	.nv.callgraph,"",@"SHT_CUDA_CALLGRAPH"
	.align	4
	.sectionentsize	8
	.align		4
        /*0000*/ 	.word	0x00000000
	.align		4
        /*0004*/ 	.word	0xffffffff
	.align		4
        /*0008*/ 	.word	0x00000000
	.align		4
        /*000c*/ 	.word	0xfffffffe
	.align		4
        /*0010*/ 	.word	0x00000000
	.align		4
        /*0014*/ 	.word	0xfffffffd
	.align		4
        /*0018*/ 	.word	0x00000000
	.align		4
        /*001c*/ 	.word	0xfffffffc


//--------------------- .text._Z12processLevelPK5StateiPS_Pii --------------------------
	.section	.text._Z12processLevelPK5StateiPS_Pii,"ax",@progbits
	.align	128
        .global         _Z12processLevelPK5StateiPS_Pii
        .type           _Z12processLevelPK5StateiPS_Pii,@function
        .size           _Z12processLevelPK5StateiPS_Pii,(.L_x_29 - _Z12processLevelPK5StateiPS_Pii)
        .other          _Z12processLevelPK5StateiPS_Pii,@"STO_CUDA_ENTRY STV_DEFAULT"
_Z12processLevelPK5StateiPS_Pii:
.text._Z12processLevelPK5StateiPS_Pii:
[----:B------:R-:W-:Y:S01]  /*0000*/  LDC R1, c[0x0][0x37c] ;  /* 0x0000df00ff017b82 */ /* 0x000fe20000000800 */
[----:B------:R-:W0:Y:S07]  /*0010*/  S2R R0, SR_TID.X ;  /* 0x0000000000007919 */ /* 0x000e2e0000002100 */
[----:B------:R-:W0:Y:S01]  /*0020*/  S2UR UR4, SR_CTAID.X ;  /* 0x00000000000479c3 */ /* 0x000e220000002500 */
[----:B------:R-:W1:Y:S07]  /*0030*/  LDCU UR5, c[0x0][0x388] ;  /* 0x00007100ff0577ac */ /* 0x000e6e0008000800 */
[----:B------:R-:W0:Y:S02]  /*0040*/  LDC R3, c[0x0][0x360] ;  /* 0x0000d800ff037b82 */ /* 0x000e240000000800 */
[----:B0-----:R-:W-:-:S05]  /*0050*/  IMAD R3, R3, UR4, R0 ;  /* 0x0000000403037c24 */ /* 0x001fca000f8e0200 */
[----:B-1----:R-:W-:-:S13]  /*0060*/  ISETP.GE.AND P0, PT, R3, UR5, PT ;  /* 0x0000000503007c0c */ /* 0x002fda000bf06270 */
[----:B------:R-:W-:Y:S05]  /*0070*/  @P0 EXIT ;  /* 0x000000000000094d */ /* 0x000fea0003800000 */
[----:B------:R-:W0:Y:S01]  /*0080*/  LDC.64 R12, c[0x0][0x380] ;  /* 0x0000e000ff0c7b82 */ /* 0x000e220000000a00 */
[----:B------:R-:W1:Y:S01]  /*0090*/  LDCU.64 UR8, c[0x0][0x358] ;  /* 0x00006b00ff0877ac */ /* 0x000e620008000a00 */
[----:B------:R-:W2:Y:S01]  /*00a0*/  LDCU UR4, c[0x0][0x3a0] ;  /* 0x00007400ff0477ac */ /* 0x000ea20008000800 */
[----:B0-----:R-:W-:-:S05]  /*00b0*/  IMAD.WIDE R12, R3, 0x28, R12 ;  /* 0x00000028030c7825 */ /* 0x001fca00078e020c */
[----:B-1----:R0:W5:Y:S04]  /*00c0*/  LDG.E.64 R2, desc[UR8][R12.64] ;  /* 0x000000080c027981 */ /* 0x002168000c1e1b00 */
[----:B------:R0:W5:Y:S04]  /*00d0*/  LDG.E.64 R4, desc[UR8][R12.64+0x8] ;  /* 0x000008080c047981 */ /* 0x000168000c1e1b00 */
[----:B------:R0:W5:Y:S04]  /*00e0*/  LDG.E.64 R6, desc[UR8][R12.64+0x10] ;  /* 0x000010080c067981 */ /* 0x000168000c1e1b00 */
[----:B------:R0:W5:Y:S04]  /*00f0*/  LDG.E.64 R8, desc[UR8][R12.64+0x18] ;  /* 0x000018080c087981 */ /* 0x000168000c1e1b00 */
[----:B------:R0:W5:Y:S01]  /*0100*/  LDG.E.64 R10, desc[UR8][R12.64+0x20] ;  /* 0x000020080c0a7981 */ /* 0x000162000c1e1b00 */
[----:B--2---:R-:W-:Y:S01]  /*0110*/  UISETP.GT.AND UP0, UPT, UR4, 0x1, UPT ;  /* 0x000000010400788c */ /* 0x004fe2000bf04270 */
[----:B------:R-:W-:-:S02]  /*0120*/  UMOV UR5, 0x1 ;  /* 0x0000000100057882 */ /* 0x000fc40000000000 */
[----:B------:R-:W-:Y:S02]  /*0130*/  USHF.L.U64.HI UR10, UR5, UR4, URZ ;  /* 0x00000004050a7299 */ /* 0x000fe400080102ff */
[----:B------:R-:W-:-:S04]  /*0140*/  USHF.L.U32 UR5, UR5, UR4, URZ ;  /* 0x0000000405057299 */ /* 0x000fc800080006ff */
[----:B0-----:R-:W-:Y:S08]  /*0150*/  BRA.U UP0, `(.L_x_0) ;  /* 0x0000000500c07547 */ /* 0x001ff0000b800000 */
[----:B------:R-:W0:Y:S01]  /*0160*/  S2R R0, SR_LANEID ;  /* 0x0000000000007919 */ /* 0x000e220000000000 */
[----:B------:R-:W-:Y:S01]  /*0170*/  VOTEU.ANY UR4, UPT, PT ;  /* 0x0000000000047886 */ /* 0x000fe200038e0100 */
[----:B------:R-:W1:Y:S01]  /*0180*/  LDC.64 R12, c[0x0][0x398] ;  /* 0x0000e600ff0c7b82 */ /* 0x000e620000000a00 */
[----:B------:R-:W0:Y:S08]  /*0190*/  FLO.U32 R19, UR4 ;  /* 0x0000000400137d00 */ /* 0x000e3000080e0000 */
[----:B------:R-:W1:Y:S01]  /*01a0*/  POPC R17, UR4 ;  /* 0x0000000400117d09 */ /* 0x000e620008000000 */
[----:B0-----:R-:W-:-:S13]  /*01b0*/  ISETP.EQ.U32.AND P0, PT, R19, R0, PT ;  /* 0x000000001300720c */ /* 0x001fda0003f02070 */
[----:B-1----:R-:W2:Y:S01]  /*01c0*/  @P0 ATOMG.E.ADD.STRONG.GPU PT, R16, desc[UR8][R12.64], R17 ;  /* 0x800000110c1009a8 */ /* 0x002ea200081ef108 */
[----:B------:R-:W-:Y:S01]  /*01d0*/  BSSY.RECONVERGENT B0, `(.L_x_1) ;  /* 0x0000011000007945 */ /* 0x000fe20003800200 */
[----:B------:R-:W0:Y:S02]  /*01e0*/  S2R R14, SR_LTMASK ;  /* 0x00000000000e7919 */ /* 0x000e240000003900 */
[----:B0-----:R-:W-:-:S06]  /*01f0*/  LOP3.LUT R18, R14, UR4, RZ, 0xc0, !PT ;  /* 0x000000040e127c12 */ /* 0x001fcc000f8ec0ff */
[----:B------:R-:W0:Y:S01]  /*0200*/  POPC R18, R18 ;  /* 0x0000001200127309 */ /* 0x000e220000000000 */
[----:B--2---:R-:W0:Y:S02]  /*0210*/  SHFL.IDX PT, R15, R16, R19, 0x1f ;  /* 0x00001f13100f7589 */ /* 0x004e2400000e0000 */
[----:B0-----:R-:W-:-:S05]  /*0220*/  IMAD.IADD R15, R15, 0x1, R18 ;  /* 0x000000010f0f7824 */ /* 0x001fca00078e0212 */
[----:B------:R-:W-:-:S13]  /*0230*/  ISETP.GT.AND P0, PT, R15, 0x1312cff, PT ;  /* 0x01312cff0f00780c */ /* 0x000fda0003f04270 */
[----:B------:R-:W-:Y:S05]  /*0240*/  @P0 BRA `(.L_x_2) ;  /* 0x0000000000240947 */ /* 0x000fea0003800000 */
[----:B------:R-:W0:Y:S01]  /*0250*/  LDC.64 R16, c[0x0][0x390] ;  /* 0x0000e400ff107b82 */ /* 0x000e220000000a00 */
[----:B-----5:R-:W-:Y:S02]  /*0260*/  LOP3.LUT R18, R2, UR5, RZ, 0xfc, !PT ;  /* 0x0000000502127c12 */ /* 0x020fe4000f8efcff */
[----:B------:R-:W-:Y:S01]  /*0270*/  LOP3.LUT R19, R3, UR10, RZ, 0xfc, !PT ;  /* 0x0000000a03137c12 */ /* 0x000fe2000f8efcff */
[----:B0-----:R-:W-:-:S05]  /*0280*/  IMAD.WIDE R16, R15, 0x28, R16 ;  /* 0x000000280f107825 */ /* 0x001fca00078e0210 */
[----:B------:R0:W-:Y:S04]  /*0290*/  STG.E.64 desc[UR8][R16.64], R18 ;  /* 0x0000001210007986 */ /* 0x0001e8000c101b08 */
[----:B------:R0:W-:Y:S04]  /*02a0*/  STG.E.64 desc[UR8][R16.64+0x8], R4 ;  /* 0x0000080410007986 */ /* 0x0001e8000c101b08 */
[----:B------:R0:W-:Y:S04]  /*02b0*/  STG.E.64 desc[UR8][R16.64+0x10], R6 ;  /* 0x0000100610007986 */ /* 0x0001e8000c101b08 */
[----:B------:R0:W-:Y:S04]  /*02c0*/  STG.E.64 desc[UR8][R16.64+0x18], R8 ;  /* 0x0000180810007986 */ /* 0x0001e8000c101b08 */
[----:B------:R0:W-:Y:S02]  /*02d0*/  STG.E.64 desc[UR8][R16.64+0x20], R10 ;  /* 0x0000200a10007986 */ /* 0x0001e4000c101b08 */
.L_x_2:
[----:B------:R-:W-:Y:S05]  /*02e0*/  BSYNC.RECONVERGENT B0 ;  /* 0x0000000000007941 */ /* 0x000fea0003800200 */
.L_x_1:
[----:B------:R-:W-:Y:S02]  /*02f0*/  VOTEU.ANY UR4, UPT, PT ;  /* 0x0000000000047886 */ /* 0x000fe400038e0100 */
[----:B0-----:R-:W0:Y:S08]  /*0300*/  FLO.U32 R19, UR4 ;  /* 0x0000000400137d00 */ /* 0x001e3000080e0000 */
[----:B------:R-:W1:Y:S01]  /*0310*/  POPC R17, UR4 ;  /* 0x0000000400117d09 */ /* 0x000e620008000000 */
[----:B0-----:R-:W-:-:S13]  /*0320*/  ISETP.EQ.U32.AND P0, PT, R19, R0, PT ;  /* 0x000000001300720c */ /* 0x001fda0003f02070 */
[----:B-1----:R-:W2:Y:S01]  /*0330*/  @P0 ATOMG.E.ADD.STRONG.GPU PT, R16, desc[UR8][R12.64], R17 ;  /* 0x800000110c1009a8 */ /* 0x002ea200081ef108 */
[----:B------:R-:W-:Y:S01]  /*0340*/  LOP3.LUT R18, R14, UR4, RZ, 0xc0, !PT ;  /* 0x000000040e127c12 */ /* 0x000fe2000f8ec0ff */
[----:B------:R-:W-:Y:S05]  /*0350*/  BSSY.RECONVERGENT B0, `(.L_x_3) ;  /* 0x000000f000007945 */ /* 0x000fea0003800200 */
        /* <DEDUP_REMOVED lines=14> */
.L_x_4:
[----:B------:R-:W-:Y:S05]  /*0440*/  BSYNC.RECONVERGENT B0 ;  /* 0x0000000000007941 */ /* 0x000fea0003800200 */
.L_x_3:
        /* <DEDUP_REMOVED lines=21> */
.L_x_6:
[----:B------:R-:W-:Y:S05]  /*05a0*/  BSYNC.RECONVERGENT B0 ;  /* 0x0000000000007941 */ /* 0x000fea0003800200 */
.L_x_5:
        /* <DEDUP_REMOVED lines=21> */
.L_x_8:
[----:B------:R-:W-:Y:S05]  /*0700*/  BSYNC.RECONVERGENT B0 ;  /* 0x0000000000007941 */ /* 0x000fea0003800200 */
.L_x_7:
[----:B------:R-:W-:Y:S02]  /*0710*/  VOTEU.ANY UR4, UPT, PT ;  /* 0x0000000000047886 */ /* 0x000fe400038e0100 */
[----:B------:R-:W1:Y:S08]  /*0720*/  FLO.U32 R21, UR4 ;  /* 0x0000000400157d00 */ /* 0x000e7000080e0000 */
[----:B0-----:R-:W0:Y:S01]  /*0730*/  POPC R19, UR4 ;  /* 0x0000000400137d09 */ /* 0x001e220008000000 */
[----:B-1----:R-:W-:-:S13]  /*0740*/  ISETP.EQ.U32.AND P0, PT, R21, R0, PT ;  /* 0x000000001500720c */ /* 0x002fda0003f02070 */
[----:B0-----:R-:W2:Y:S01]  /*0750*/  @P0 ATOMG.E.ADD.STRONG.GPU PT, R12, desc[UR8][R12.64], R19 ;  /* 0x800000130c0c09a8 */ /* 0x001ea200081ef108 */
[----:B------:R-:W-:Y:S02]  /*0760*/  LOP3.LUT R0, R14, UR4, RZ, 0xc0, !PT ;  /* 0x000000040e007c12 */ /* 0x000fe4000f8ec0ff */
[----:B-----5:R-:W-:Y:S02]  /*0770*/  LOP3.LUT R14, R10, UR5, RZ, 0xfc, !PT ;  /* 0x000000050a0e7c12 */ /* 0x020fe4000f8efcff */
[----:B------:R-:W-:Y:S02]  /*0780*/  LOP3.LUT R15, R11, UR10, RZ, 0xfc, !PT ;  /* 0x0000000a0b0f7c12 */ /* 0x000fe4000f8efcff */
[----:B------:R-:W0:Y:S01]  /*0790*/  POPC R0, R0 ;  /* 0x0000000000007309 */ /* 0x000e220000000000 */
[----:B--2---:R-:W0:Y:S02]  /*07a0*/  SHFL.IDX PT, R17, R12, R21, 0x1f ;  /* 0x00001f150c117589 */ /* 0x004e2400000e0000 */
[----:B0-----:R-:W-:-:S05]  /*07b0*/  IMAD.IADD R17, R17, 0x1, R0 ;  /* 0x0000000111117824 */ /* 0x001fca00078e0200 */
[----:B------:R-:W-:-:S13]  /*07c0*/  ISETP.GT.AND P0, PT, R17, 0x1312cff, PT ;  /* 0x01312cff1100780c */ /* 0x000fda0003f04270 */
[----:B------:R-:W-:Y:S05]  /*07d0*/  @P0 EXIT ;  /* 0x000000000000094d */ /* 0x000fea0003800000 */
[----:B------:R-:W0:Y:S02]  /*07e0*/  LDC.64 R10, c[0x0][0x390] ;  /* 0x0000e400ff0a7b82 */ /* 0x000e240000000a00 */
[----:B0-----:R-:W-:-:S05]  /*07f0*/  IMAD.WIDE R10, R17, 0x28, R10 ;  /* 0x00000028110a7825 */ /* 0x001fca00078e020a */
[----:B------:R-:W-:Y:S04]  /*0800*/  STG.E.64 desc[UR8][R10.64], R2 ;  /* 0x000000020a007986 */ /* 0x000fe8000c101b08 */
[----:B------:R-:W-:Y:S04]  /*0810*/  STG.E.64 desc[UR8][R10.64+0x8], R4 ;  /* 0x000008040a007986 */ /* 0x000fe8000c101b08 */
[----:B------:R-:W-:Y:S04]  /*0820*/  STG.E.64 desc[UR8][R10.64+0x10], R6 ;  /* 0x000010060a007986 */ /* 0x000fe8000c101b08 */
[----:B------:R-:W-:Y:S04]  /*0830*/  STG.E.64 desc[UR8][R10.64+0x18], R8 ;  /* 0x000018080a007986 */ /* 0x000fe8000c101b08 */
[----:B------:R-:W-:Y:S01]  /*0840*/  STG.E.64 desc[UR8][R10.64+0x20], R14 ;  /* 0x0000200e0a007986 */ /* 0x000fe2000c101b08 */
[----:B------:R-:W-:Y:S05]  /*0850*/  EXIT ;  /* 0x000000000000794d */ /* 0x000fea0003800000 */
.L_x_0:
[----:B------:R-:W-:Y:S04]  /*0860*/  BSSY.RECONVERGENT B1, `(.L_x_9) ;  /* 0x000002b000017945 */ /* 0x000fe80003800200 */
[----:B------:R-:W-:Y:S01]  /*0870*/  BSSY.RELIABLE B0, `(.L_x_10) ;  /* 0x0000012000007945 */ /* 0x000fe20003800100 */
[----:B------:R-:W-:Y:S01]  /*0880*/  IMAD.MOV.U32 R13, RZ, RZ, 0x1 ;  /* 0x00000001ff0d7424 */ /* 0x000fe200078e00ff */
[----:B------:R-:W0:Y:S01]  /*0890*/  LDCU UR6, c[0x0][0x3a0] ;  /* 0x00007400ff0677ac */ /* 0x000e220008000800 */
[----:B------:R-:W-:-:S12]  /*08a0*/  ULEA.HI UR4, UR4, 0x1, URZ, 0x1f ;  /* 0x0000000104047891 */ /* 0x000fd8000f8ff8ff */
.L_x_12:
[----:B0-----:R-:W-:Y:S02]  /*08b0*/  IADD3 R15, PT, PT, -R13, UR6, RZ ;  /* 0x000000060d0f7c10 */ /* 0x001fe4000fffe1ff */
[C-C-:B-----5:R-:W-:Y:S02]  /*08c0*/  SHF.R.U64 R12, R2.reuse, R13, R3.reuse ;  /* 0x0000000d020c7219 */ /* 0x160fe40000001203 */
[----:B------:R-:W-:Y:S02]  /*08d0*/  SHF.R.U64 R0, R2, R15, R3 ;  /* 0x0000000f02007219 */ /* 0x000fe40000001203 */
[----:B------:R-:W-:Y:S02]  /*08e0*/  LOP3.LUT R12, R12, 0x1, RZ, 0xc0, !PT ;  /* 0x000000010c0c7812 */ /* 0x000fe400078ec0ff */
[----:B------:R-:W-:Y:S02]  /*08f0*/  LOP3.LUT R0, R0, 0x1, RZ, 0xc0, !PT ;  /* 0x0000000100007812 */ /* 0x000fe400078ec0ff */
[----:B------:R-:W-:-:S02]  /*0900*/  ISETP.NE.U32.AND P0, PT, R12, 0x1, PT ;  /* 0x000000010c00780c */ /* 0x000fc40003f05070 */
[----:B------:R-:W-:Y:S02]  /*0910*/  ISETP.NE.U32.AND P1, PT, R0, 0x1, PT ;  /* 0x000000010000780c */ /* 0x000fe40003f25070 */
[----:B------:R-:W-:Y:S02]  /*0920*/  ISETP.NE.U32.AND.EX P0, PT, RZ, RZ, PT, P0 ;  /* 0x000000ffff00720c */ /* 0x000fe40003f05100 */
[----:B------:R-:W-:-:S13]  /*0930*/  ISETP.NE.U32.AND.EX P1, PT, RZ, RZ, PT, P1 ;  /* 0x000000ffff00720c */ /* 0x000fda0003f25110 */
[----:B------:R-:W-:Y:S05]  /*0940*/  @!P1 BREAK.RELIABLE !P0, B0 ;  /* 0x0000000000009942 */ /* 0x000fea0004000100 */
[----:B------:R-:W-:Y:S05]  /*0950*/  @!P1 BRA !P0, `(.L_x_11) ;  /* 0x00000000006c9947 */ /* 0x000fea0004000000 */
[----:B------:R-:W-:-:S05]  /*0960*/  VIADD R13, R13, 0x1 ;  /* 0x000000010d0d7836 */ /* 0x000fca0000000000 */
[----:B------:R-:W-:-:S13]  /*0970*/  ISETP.NE.AND P0, PT, R13, UR4, PT ;  /* 0x000000040d007c0c */ /* 0x000fda000bf05270 */
[----:B------:R-:W-:Y:S05]  /*0980*/  @P0 BRA `(.L_x_12) ;  /* 0xfffffffc00c80947 */ /* 0x000fea000383ffff */
[----:B------:R-:W-:Y:S05]  /*0990*/  BSYNC.RELIABLE B0 ;  /* 0x0000000000007941 */ /* 0x000fea0003800100 */
.L_x_10:
[----:B------:R-:W0:Y:S01]  /*09a0*/  S2R R17, SR_LANEID ;  /* 0x0000000000117919 */ /* 0x000e220000000000 */
[----:B------:R-:W-:Y:S01]  /*09b0*/  VOTEU.ANY UR7, UPT, PT ;  /* 0x0000000000077886 */ /* 0x000fe200038e0100 */
[----:B------:R-:W1:Y:S01]  /*09c0*/  LDC.64 R12, c[0x0][0x398] ;  /* 0x0000e600ff0c7b82 */ /* 0x000e620000000a00 */
[----:B------:R-:W0:Y:S08]  /*09d0*/  FLO.U32 R0, UR7 ;  /* 0x0000000700007d00 */ /* 0x000e3000080e0000 */
[----:B------:R-:W1:Y:S01]  /*09e0*/  POPC R15, UR7 ;  /* 0x00000007000f7d09 */ /* 0x000e620008000000 */
[----:B0-----:R-:W-:-:S13]  /*09f0*/  ISETP.EQ.U32.AND P0, PT, R0, R17, PT ;  /* 0x000000110000720c */ /* 0x001fda0003f02070 */
[----:B-1----:R-:W2:Y:S01]  /*0a00*/  @P0 ATOMG.E.ADD.STRONG.GPU PT, R13, desc[UR8][R12.64], R15 ;  /* 0x8000000f0c0d09a8 */ /* 0x002ea200081ef108 */
        /* <DEDUP_REMOVED lines=8> */
[----:B------:R-:W-:Y:S02]  /*0a90*/  LOP3.LUT R14, R2, UR5, RZ, 0xfc, !PT ;  /* 0x00000005020e7c12 */ /* 0x000fe4000f8efcff */
[----:B------:R-:W-:Y:S01]  /*0aa0*/  LOP3.LUT R15, R3, UR10, RZ, 0xfc, !PT ;  /* 0x0000000a030f7c12 */ /* 0x000fe2000f8efcff */
[----:B0-----:R-:W-:-:S05]  /*0ab0*/  IMAD.WIDE R12, R17, 0x28, R12 ;  /* 0x00000028110c7825 */ /* 0x001fca00078e020c */
[----:B------:R0:W-:Y:S04]  /*0ac0*/  STG.E.64 desc[UR8][R12.64], R14 ;  /* 0x0000000e0c007986 */ /* 0x0001e8000c101b08 */
[----:B------:R0:W-:Y:S04]  /*0ad0*/  STG.E.64 desc[UR8][R12.64+0x8], R4 ;  /* 0x000008040c007986 */ /* 0x0001e8000c101b08 */
[----:B------:R0:W-:Y:S04]  /*0ae0*/  STG.E.64 desc[UR8][R12.64+0x10], R6 ;  /* 0x000010060c007986 */ /* 0x0001e8000c101b08 */
[----:B------:R0:W-:Y:S04]  /*0af0*/  STG.E.64 desc[UR8][R12.64+0x18], R8 ;  /* 0x000018080c007986 */ /* 0x0001e8000c101b08 */
[----:B------:R0:W-:Y:S02]  /*0b00*/  STG.E.64 desc[UR8][R12.64+0x20], R10 ;  /* 0x0000200a0c007986 */ /* 0x0001e4000c101b08 */
.L_x_11:
[----:B------:R-:W-:Y:S05]  /*0b10*/  BSYNC.RECONVERGENT B1 ;  /* 0x0000000000017941 */ /* 0x000fea0003800200 */
.L_x_9:
[----:B------:R-:W-:Y:S05]  /*0b20*/  WARPSYNC.ALL ;  /* 0x0000000000007948 */ /* 0x000fea0003800000 */
[----:B------:R-:W-:Y:S04]  /*0b30*/  BSSY.RECONVERGENT B2, `(.L_x_13) ;  /* 0x000002c000027945 */ /* 0x000fe80003800200 */
[----:B------:R-:W-:Y:S01]  /*0b40*/  BSSY.RELIABLE B1, `(.L_x_14) ;  /* 0x0000013000017945 */ /* 0x000fe20003800100 */
[----:B------:R-:W-:Y:S01]  /*0b50*/  USHF.R.U32.HI UR4, URZ, 0x1, UR6 ;  /* 0x00000001ff047899 */ /* 0x000fe20008011606 */
[----:B0-----:R-:W-:Y:S01]  /*0b60*/  IMAD.MOV.U32 R13, RZ, RZ, 0x1 ;  /* 0x00000001ff0d7424 */ /* 0x001fe200078e00ff */
[----:B------:R-:W0:Y:S02]  /*0b70*/  LDCU UR11, c[0x0][0x3a0] ;  /* 0x00007400ff0b77ac */ /* 0x000e240008000800 */
[----:B------:R-:W-:-:S12]  /*0b80*/  UIADD3 UR6, UPT, UPT, UR4, 0x1, URZ ;  /* 0x0000000104067890 */ /* 0x000fd8000fffe0ff */
.L_x_16:
[----:B0-----:R-:W-:Y:S02]  /*0b90*/  IADD3 R15, PT, PT, -R13, UR11, RZ ;  /* 0x0000000b0d0f7c10 */ /* 0x001fe4000fffe1ff */
[C-C-:B------:R-:W-:Y:S02]  /*0ba0*/  SHF.R.U64 R12, R4.reuse, R13, R5.reuse ;  /* 0x0000000d040c7219 */ /* 0x140fe40000001205 */
        /* <DEDUP_REMOVED lines=13> */
.L_x_14:
        /* <DEDUP_REMOVED lines=23> */
.L_x_15:
[----:B------:R-:W-:Y:S05]  /*0df0*/  BSYNC.RECONVERGENT B2 ;  /* 0x0000000000027941 */ /* 0x000fea0003800200 */
.L_x_13:
[----:B------:R-:W-:Y:S05]  /*0e00*/  WARPSYNC.ALL ;  /* 0x0000000000007948 */ /* 0x000fea0003800000 */
[----:B------:R-:W-:Y:S04]  /*0e10*/  BSSY.RECONVERGENT B3, `(.L_x_17) ;  /* 0x000002b000037945 */ /* 0x000fe80003800200 */
[----:B------:R-:W-:Y:S01]  /*0e20*/  BSSY.RELIABLE B2, `(.L_x_18) ;  /* 0x0000012000027945 */ /* 0x000fe20003800100 */
[----:B0-----:R-:W-:Y:S01]  /*0e30*/  IMAD.MOV.U32 R13, RZ, RZ, 0x1 ;  /* 0x00000001ff0d7424 */ /* 0x001fe200078e00ff */
[----:B------:R-:W0:Y:S01]  /*0e40*/  LDCU UR11, c[0x0][0x3a0] ;  /* 0x00007400ff0b77ac */ /* 0x000e220008000800 */
[----:B------:R-:W-:-:S12]  /*0e50*/  UIADD3 UR7, UPT, UPT, UR4, 0x1, URZ ;  /* 0x0000000104077890 */ /* 0x000fd8000fffe0ff */
.L_x_20:
        /* <DEDUP_REMOVED lines=15> */
.L_x_18:
        /* <DEDUP_REMOVED lines=23> */
.L_x_19:
[----:B------:R-:W-:Y:S05]  /*10c0*/  BSYNC.RECONVERGENT B3 ;  /* 0x0000000000037941 */ /* 0x000fea0003800200 */
.L_x_17:
[----:B------:R-:W-:Y:S05]  /*10d0*/  WARPSYNC.ALL ;  /* 0x0000000000007948 */ /* 0x000fea0003800000 */
[----:B------:R-:W-:Y:S04]  /*10e0*/  BSSY.RECONVERGENT B4, `(.L_x_21) ;  /* 0x000002b000047945 */ /* 0x000fe80003800200 */
[----:B------:R-:W-:Y:S01]  /*10f0*/  BSSY.RELIABLE B3, `(.L_x_22) ;  /* 0x0000012000037945 */ /* 0x000fe20003800100 */
[----:B0-----:R-:W-:Y:S01]  /*1100*/  IMAD.MOV.U32 R13, RZ, RZ, 0x1 ;  /* 0x00000001ff0d7424 */ /* 0x001fe200078e00ff */
[----:B------:R-:W0:Y:S01]  /*1110*/  LDCU UR11, c[0x0][0x3a0] ;  /* 0x00007400ff0b77ac */ /* 0x000e220008000800 */
[----:B------:R-:W-:-:S12]  /*1120*/  UIADD3 UR7, UPT, UPT, UR4, 0x1, URZ ;  /* 0x0000000104077890 */ /* 0x000fd8000fffe0ff */
.L_x_24:
        /* <DEDUP_REMOVED lines=15> */
.L_x_22:
        /* <DEDUP_REMOVED lines=23> */
.L_x_23:
[----:B------:R-:W-:Y:S05]  /*1390*/  BSYNC.RECONVERGENT B4 ;  /* 0x0000000000047941 */ /* 0x000fea0003800200 */
.L_x_21:
[----:B------:R-:W-:Y:S05]  /*13a0*/  WARPSYNC.ALL ;  /* 0x0000000000007948 */ /* 0x000fea0003800000 */
[----:B------:R-:W1:Y:S01]  /*13b0*/  LDCU UR11, c[0x0][0x3a0] ;  /* 0x00007400ff0b77ac */ /* 0x000e620008000800 */
[----:B------:R-:W-:Y:S01]  /*13c0*/  UIADD3 UR4, UPT, UPT, UR4, 0x1, URZ ;  /* 0x0000000104047890 */ /* 0x000fe2000fffe0ff */
[----:B------:R-:W-:-:S11]  /*13d0*/  UMOV UR6, 0x1 ;  /* 0x0000000100067882 */ /* 0x000fd60000000000 */
.L_x_27:
[----:B------:R-:W-:Y:S01]  /*13e0*/  SHF.R.U64 R0, R10, UR6, R11 ;  /* 0x000000060a007c19 */ /* 0x000fe2000800120b */
[----:B------:R-:W-:Y:S03]  /*13f0*/  BSSY.RECONVERGENT B4, `(.L_x_25) ;  /* 0x000000b000047945 */ /* 0x000fe60003800200 */
[----:B------:R-:W-:-:S04]  /*1400*/  LOP3.LUT R0, R0, 0x1, RZ, 0xc0, !PT ;  /* 0x0000000100007812 */ /* 0x000fc800078ec0ff */
[----:B------:R-:W-:-:S04]  /*1410*/  ISETP.NE.U32.AND P0, PT, R0, 0x1, PT ;  /* 0x000000010000780c */ /* 0x000fc80003f05070 */
[----:B------:R-:W-:-:S13]  /*1420*/  ISETP.NE.U32.AND.EX P0, PT, RZ, RZ, PT, P0 ;  /* 0x000000ffff00720c */ /* 0x000fda0003f05100 */
[----:B------:R-:W-:Y:S05]  /*1430*/  @P0 BRA `(.L_x_26) ;  /* 0x0000000000180947 */ /* 0x000fea0003800000 */
[----:B-1----:R-:W-:-:S06]  /*1440*/  UIADD3 UR7, UPT, UPT, -UR6, UR11, URZ ;  /* 0x0000000b06077290 */ /* 0x002fcc000fffe1ff */
[----:B------:R-:W-:-:S04]  /*1450*/  SHF.R.U64 R0, R10, UR7, R11 ;  /* 0x000000070a007c19 */ /* 0x000fc8000800120b */
[----:B------:R-:W-:-:S04]  /*1460*/  LOP3.LUT R0, R0, 0x1, RZ, 0xc0, !PT ;  /* 0x0000000100007812 */ /* 0x000fc800078ec0ff */
[----:B------:R-:W-:-:S04]  /*1470*/  ISETP.NE.U32.AND P0, PT, R0, 0x1, PT ;  /* 0x000000010000780c */ /* 0x000fc80003f05070 */
[----:B------:R-:W-:-:S13]  /*1480*/  ISETP.NE.U32.AND.EX P0, PT, RZ, RZ, PT, P0 ;  /* 0x000000ffff00720c */ /* 0x000fda0003f05100 */
[----:B------:R-:W-:Y:S05]  /*1490*/  @!P0 EXIT ;  /* 0x000000000000894d */ /* 0x000fea0003800000 */
.L_x_26:
[----:B-1----:R-:W-:Y:S05]  /*14a0*/  BSYNC.RECONVERGENT B4 ;  /* 0x0000000000047941 */ /* 0x002fea0003800200 */
.L_x_25:
[----:B------:R-:W-:-:S04]  /*14b0*/  UIADD3 UR6, UPT, UPT, UR6, 0x1, URZ ;  /* 0x0000000106067890 */ /* 0x000fc8000fffe0ff */
[----:B------:R-:W-:-:S09]  /*14c0*/  UISETP.NE.AND UP0, UPT, UR6, UR4, UPT ;  /* 0x000000040600728c */ /* 0x000fd2000bf05270 */
[----:B------:R-:W-:Y:S05]  /*14d0*/  BRA.U UP0, `(.L_x_27) ;  /* 0xfffffffd00c07547 */ /* 0x000fea000b83ffff */
[----:B0-----:R-:W0:Y:S01]  /*14e0*/  S2R R15, SR_LANEID ;  /* 0x00000000000f7919 */ /* 0x001e220000000000 */
[----:B------:R-:W-:Y:S01]  /*14f0*/  VOTEU.ANY UR7, UPT, PT ;  /* 0x0000000000077886 */ /* 0x000fe200038e0100 */
[----:B------:R-:W1:Y:S01]  /*1500*/  LDC.64 R12, c[0x0][0x398] ;  /* 0x0000e600ff0c7b82 */ /* 0x000e620000000a00 */
[----:B------:R-:W0:Y:S08]  /*1510*/  FLO.U32 R0, UR7 ;  /* 0x0000000700007d00 */ /* 0x000e3000080e0000 */
[----:B------:R-:W1:Y:S01]  /*1520*/  POPC R19, UR7 ;  /* 0x0000000700137d09 */ /* 0x000e620008000000 */
[----:B0-----:R-:W-:-:S13]  /*1530*/  ISETP.EQ.U32.AND P0, PT, R0, R15, PT ;  /* 0x0000000f0000720c */ /* 0x001fda0003f02070 */
[----:B-1----:R-:W2:Y:S01]  /*1540*/  @P0 ATOMG.E.ADD.STRONG.GPU PT, R13, desc[UR8][R12.64], R19 ;  /* 0x800000130c0d09a8 */ /* 0x002ea200081ef108 */
[----:B------:R-:W-:Y:S02]  /*1550*/  LOP3.LUT R14, R10, UR5, RZ, 0xfc, !PT ;  /* 0x000000050a0e7c12 */ /* 0x000fe4000f8efcff */
[----:B------:R-:W-:Y:S01]  /*1560*/  LOP3.LUT R15, R11, UR10, RZ, 0xfc, !PT ;  /* 0x0000000a0b0f7c12 */ /* 0x000fe2000f8efcff */
[----:B------:R-:W0:Y:S02]  /*1570*/  S2R R16, SR_LTMASK ;  /* 0x0000000000107919 */ /* 0x000e240000003900 */
[----:B0-----:R-:W-:-:S06]  /*1580*/  LOP3.LUT R16, R16, UR7, RZ, 0xc0, !PT ;  /* 0x0000000710107c12 */ /* 0x001fcc000f8ec0ff */
        /* <DEDUP_REMOVED lines=13> */
.L_x_28:
[----:B------:R-:W-:-:S00]  /*1660*/  BRA `(.L_x_28) ;  /* 0xfffffffc00fc7947 */ /* 0x000fc0000383ffff */
[----:B------:R-:W-:-:S00]  /*1670*/  NOP ;  /* 0x0000000000007918 */ /* 0x000fc00000000000 */
        /* <DEDUP_REMOVED lines=8> */
.L_x_29:


//--------------------- .nv.shared.reserved.0     --------------------------
	.section	.nv.shared.reserved.0,"aw",@nobits
	.weak		__nv_reservedSMEM_offset_0_alias
	.size		__nv_reservedSMEM_offset_0_alias, 0, 64
	.other		__nv_reservedSMEM_offset_0_alias,@"STO_CUDA_RESERVED_SHARED STV_DEFAULT"
__nv_reservedSMEM_offset_0_alias:
	.zero		0
	.zero		64


//--------------------- .nv.constant0._Z12processLevelPK5StateiPS_Pii --------------------------
	.section	.nv.constant0._Z12processLevelPK5StateiPS_Pii,"a",@progbits
	.sectionflags	@""
	.align	4
.nv.constant0._Z12processLevelPK5StateiPS_Pii:
	.zero		932


//--------------------- SYMBOLS --------------------------

	.type		.nv.reservedSmem.offset0,@object
	.size		.nv.reservedSmem.offset0,0x4
